	.headerflags	@"EF_CUDA_TEXMODE_UNIFIED EF_CUDA_64BIT_ADDRESS EF_CUDA_ACCELERATORS EF_CUDA_SM90 EF_CUDA_VIRTUAL_SM(EF_CUDA_SM90)"
	.elftype	@"ET_EXEC"


//--------------------- .nv.info                  --------------------------
	.section	.nv.info,"",@"SHT_CUDA_INFO"
	.align	4


	//----- nvinfo : EIATTR_REGCOUNT
	.align		4
        /*0000*/ 	.byte	0x04, 0x2f
        /*0002*/ 	.short	(.L_3 - .L_2)
	.align		4
.L_2:
        /*0004*/ 	.word	index@(triton_poi_fused__native_batch_norm_legit_no_training_convolution_relu_threshold_backward_6)
        /*0008*/ 	.word	0x00000013


	//----- nvinfo : EIATTR_MIN_STACK_SIZE
	.align		4
.L_3:
        /*000c*/ 	.byte	0x04, 0x12
        /*000e*/ 	.short	(.L_5 - .L_4)
	.align		4
.L_4:
        /*0010*/ 	.word	index@(triton_poi_fused__native_batch_norm_legit_no_training_convolution_relu_threshold_backward_6)
        /*0014*/ 	.word	0x00000000


	//----- nvinfo : EIATTR_FRAME_SIZE
	.align		4
.L_5:
        /*0018*/ 	.byte	0x04, 0x11
        /*001a*/ 	.short	(.L_7 - .L_6)
	.align		4
.L_6:
        /*001c*/ 	.word	index@(triton_poi_fused__native_batch_norm_legit_no_training_convolution_relu_threshold_backward_6)
        /*0020*/ 	.word	0x00000000


	//----- nvinfo : EIATTR_MIN_STACK_SIZE
	.align		4
.L_7:
        /*0024*/ 	.byte	0x04, 0x12
        /*0026*/ 	.short	(.L_9 - .L_8)
	.align		4
.L_8:
        /*0028*/ 	.word	index@(triton_poi_fused__native_batch_norm_legit_no_training_convolution_relu_threshold_backward_6)
        /*002c*/ 	.word	0x00000000
.L_9:


//--------------------- .nv.info.triton_poi_fused__native_batch_norm_legit_no_training_convolution_relu_threshold_backward_6 --------------------------
	.section	.nv.info.triton_poi_fused__native_batch_norm_legit_no_training_convolution_relu_threshold_backward_6,"",@"SHT_CUDA_INFO"
	.sectionflags	@""
	.align	4


	//----- nvinfo : EIATTR_CUDA_API_VERSION
	.align		4
        /*0000*/ 	.byte	0x04, 0x37
        /*0002*/ 	.short	(.L_11 - .L_10)
.L_10:
        /*0004*/ 	.word	0x0000007c


	//----- nvinfo : EIATTR_KPARAM_INFO
	.align		4
.L_11:
        /*0008*/ 	.byte	0x04, 0x17
        /*000a*/ 	.short	(.L_13 - .L_12)
.L_12:
        /*000c*/ 	.word	0x00000000
        /*0010*/ 	.short	0x0008
        /*0012*/ 	.short	0x0040
        /*0014*/ 	.byte	0x00, 0xf0, 0x11, 0x00


	//----- nvinfo : EIATTR_KPARAM_INFO
	.align		4
.L_13:
        /*0018*/ 	.byte	0x04, 0x17
        /*001a*/ 	.short	(.L_15 - .L_14)
.L_14:
        /*001c*/ 	.word	0x00000000
        /*0020*/ 	.short	0x0007
        /*0022*/ 	.short	0x0038
        /*0024*/ 	.byte	0x00, 0xf4, 0x21, 0x00


	//----- nvinfo : EIATTR_KPARAM_INFO
	.align		4
.L_15:
        /*0028*/ 	.byte	0x04, 0x17
        /*002a*/ 	.short	(.L_17 - .L_16)
.L_16:
        /*002c*/ 	.word	0x00000000
        /*0030*/ 	.short	0x0006
        /*0032*/ 	.short	0x0030
        /*0034*/ 	.byte	0x00, 0xf4, 0x21, 0x00


	//----- nvinfo : EIATTR_KPARAM_INFO
	.align		4
.L_17:
        /*0038*/ 	.byte	0x04, 0x17
        /*003a*/ 	.short	(.L_19 - .L_18)
.L_18:
        /*003c*/ 	.word	0x00000000
        /*0040*/ 	.short	0x0005
        /*0042*/ 	.short	0x0028
        /*0044*/ 	.byte	0x00, 0xf4, 0x21, 0x00


	//----- nvinfo : EIATTR_KPARAM_INFO
	.align		4
.L_19:
        /*0048*/ 	.byte	0x04, 0x17
        /*004a*/ 	.short	(.L_21 - .L_20)
.L_20:
        /*004c*/ 	.word	0x00000000
        /*0050*/ 	.short	0x0004
        /*0052*/ 	.short	0x0020
        /*0054*/ 	.byte	0x00, 0xf4, 0x21, 0x00


	//----- nvinfo : EIATTR_KPARAM_INFO
	.align		4
.L_21:
        /*0058*/ 	.byte	0x04, 0x17
        /*005a*/ 	.short	(.L_23 - .L_22)
.L_22:
        /*005c*/ 	.word	0x00000000
        /*0060*/ 	.short	0x0003
        /*0062*/ 	.short	0x0018
        /*0064*/ 	.byte	0x00, 0xf4, 0x21, 0x00


	//----- nvinfo : EIATTR_KPARAM_INFO
	.align		4
.L_23:
        /*0068*/ 	.byte	0x04, 0x17
        /*006a*/ 	.short	(.L_25 - .L_24)
.L_24:
        /*006c*/ 	.word	0x00000000
        /*0070*/ 	.short	0x0002
        /*0072*/ 	.short	0x0010
        /*0074*/ 	.byte	0x00, 0xf4, 0x21, 0x00


	//----- nvinfo : EIATTR_KPARAM_INFO
	.align		4
.L_25:
        /*0078*/ 	.byte	0x04, 0x17
        /*007a*/ 	.short	(.L_27 - .L_26)
.L_26:
        /*007c*/ 	.word	0x00000000
        /*0080*/ 	.short	0x0001
        /*0082*/ 	.short	0x0008
        /*0084*/ 	.byte	0x00, 0xf4, 0x21, 0x00


	//----- nvinfo : EIATTR_KPARAM_INFO
	.align		4
.L_27:
        /*0088*/ 	.byte	0x04, 0x17
        /*008a*/ 	.short	(.L_29 - .L_28)
.L_28:
        /*008c*/ 	.word	0x00000000
        /*0090*/ 	.short	0x0000
        /*0092*/ 	.short	0x0000
        /*0094*/ 	.byte	0x00, 0xf4, 0x21, 0x00


	//----- nvinfo : EIATTR_SPARSE_MMA_MASK
	.align		4
.L_29:
        /*0098*/ 	.byte	0x03, 0x50
        /*009a*/ 	.short	0x0000


	//----- nvinfo : EIATTR_MAXREG_COUNT
	.align		4
        /*009c*/ 	.byte	0x03, 0x1b
        /*009e*/ 	.short	0x00ff


	//----- nvinfo : EIATTR_EXIT_INSTR_OFFSETS
	.align		4
        /*00a0*/ 	.byte	0x04, 0x1c
        /*00a2*/ 	.short	(.L_31 - .L_30)


	//   ....[0]....
.L_30:
        /*00a4*/ 	.word	0x00000390


	//   ....[1]....
        /*00a8*/ 	.word	0x000003b0


	//----- nvinfo : EIATTR_REQNTID
	.align		4
.L_31:
        /*00ac*/ 	.byte	0x04, 0x10
        /*00ae*/ 	.short	(.L_33 - .L_32)
.L_32:
        /*00b0*/ 	.word	0x00000080
        /*00b4*/ 	.word	0x00000001
        /*00b8*/ 	.word	0x00000001


	//----- nvinfo : EIATTR_CBANK_PARAM_SIZE
	.align		4
.L_33:
        /*00bc*/ 	.byte	0x03, 0x19
        /*00be*/ 	.short	0x0044


	//----- nvinfo : EIATTR_PARAM_CBANK
	.align		4
        /*00c0*/ 	.byte	0x04, 0x0a
        /*00c2*/ 	.short	(.L_35 - .L_34)
	.align		4
.L_34:
        /*00c4*/ 	.word	index@(.nv.constant0.triton_poi_fused__native_batch_norm_legit_no_training_convolution_relu_threshold_backward_6)
        /*00c8*/ 	.short	0x0210
        /*00ca*/ 	.short	0x0044


	//----- nvinfo : EIATTR_SW_WAR
	.align		4
.L_35:
        /*00cc*/ 	.byte	0x04, 0x36
        /*00ce*/ 	.short	(.L_37 - .L_36)
.L_36:
        /*00d0*/ 	.word	0x00000008
.L_37:


//--------------------- .nv.callgraph             --------------------------
	.section	.nv.callgraph,"",@"SHT_CUDA_CALLGRAPH"
	.align	4
	.sectionentsize	8
	.align		4
        /*0000*/ 	.word	0x00000000
	.align		4
        /*0004*/ 	.word	0xffffffff
	.align		4
        /*0008*/ 	.word	0x00000000
	.align		4
        /*000c*/ 	.word	0xfffffffe
	.align		4
        /*0010*/ 	.word	0x00000000
	.align		4
        /*0014*/ 	.word	0xfffffffd
	.align		4
        /*0018*/ 	.word	0x00000000
	.align		4
        /*001c*/ 	.word	0xfffffffc


//--------------------- .nv.constant4             --------------------------
	.section	.nv.constant4,"a",@progbits
	.align	8
	.align		8
.nv.constant4:
        /*0000*/ 	.dword	_$_str
	.align		8
        /*0008*/ 	.dword	_$_str_$_2


//--------------------- .text.triton_poi_fused__native_batch_norm_legit_no_training_convolution_relu_threshold_backward_6 --------------------------
	.section	.text.triton_poi_fused__native_batch_norm_legit_no_training_convolution_relu_threshold_backward_6,"ax",@progbits
	.align	128
        .global         triton_poi_fused__native_batch_norm_legit_no_training_convolution_relu_threshold_backward_6
        .type           triton_poi_fused__native_batch_norm_legit_no_training_convolution_relu_threshold_backward_6,@function
        .size           triton_poi_fused__native_batch_norm_legit_no_training_convolution_relu_threshold_backward_6,(.L_x_1 - triton_poi_fused__native_batch_norm_legit_no_training_convolution_relu_threshold_backward_6)
        .other          triton_poi_fused__native_batch_norm_legit_no_training_convolution_relu_threshold_backward_6,@"STO_CUDA_ENTRY STV_DEFAULT"
triton_poi_fused__native_batch_norm_legit_no_training_convolution_relu_threshold_backward_6:
.text.triton_poi_fused__native_batch_norm_legit_no_training_convolution_relu_threshold_backward_6:
[----:B------:R-:W0:Y:S08]  /*0000*/  LDC R1, c[0x0][0x28] ;  /* 0x00000a00ff017b82 */ /* 0x000e300000000800 */
[----:B------:R-:W1:Y:S01]  /*0010*/  LDC.64 R2, c[0x0][0x228] ;  /* 0x00008a00ff027b82 */ /* 0x000e620000000a00 */
[----:B------:R-:W2:Y:S01]  /*0020*/  S2R R0, SR_TID.X ;  /* 0x0000000000007919 */ /* 0x000ea20000002100 */
[----:B------:R-:W-:Y:S01]  /*0030*/  ULDC.64 UR4, c[0x0][0x208] ;  /* 0x0000820000047ab9 */ /* 0x000fe20000000a00 */
[----:B------:R-:W-:Y:S01]  /*0040*/  ULDC.64 UR6, c[0x0][0x248] ;  /* 0x0000920000067ab9 */ /* 0x000fe20000000a00 */
[----:B------:R-:W3:Y:S04]  /*0050*/  S2R R5, SR_CTAID.X ;  /* 0x0000000000057919 */ /* 0x000ee80000002500 */
[----:B------:R-:W4:Y:S01]  /*0060*/  LDC.64 R14, c[0x0][0x210] ;  /* 0x00008400ff0e7b82 */ /* 0x000f220000000a00 */
[----:B-1----:R4:W5:Y:S07]  /*0070*/  LDG.E R16, desc[UR4][R2.64] ;  /* 0x0000000402107981 */ /* 0x00296e000c1e1900 */
[----:B------:R-:W1:Y:S01]  /*0080*/  LDC.64 R6, c[0x0][0x218] ;  /* 0x00008600ff067b82 */ /* 0x000e620000000a00 */
[----:B--2---:R-:W-:-:S07]  /*0090*/  IMAD.SHL.U32 R0, R0, 0x2, RZ ;  /* 0x0000000200007824 */ /* 0x004fce00078e00ff */
[----:B------:R-:W2:Y:S01]  /*00a0*/  LDC.64 R8, c[0x0][0x220] ;  /* 0x00008800ff087b82 */ /* 0x000ea20000000a00 */
[----:B------:R-:W-:-:S07]  /*00b0*/  LOP3.LUT R0, R0, 0xfe, RZ, 0xc0, !PT ;  /* 0x000000fe00007812 */ /* 0x000fce00078ec0ff */
[----:B------:R-:W2:Y:S01]  /*00c0*/  LDC.64 R10, c[0x0][0x230] ;  /* 0x00008c00ff0a7b82 */ /* 0x000ea20000000a00 */
[----:B---3--:R-:W-:Y:S01]  /*00d0*/  IMAD R0, R5, 0x100, R0 ;  /* 0x0000010005007824 */ /* 0x008fe200078e0200 */
[----:B------:R-:W-:-:S03]  /*00e0*/  CS2R R4, SRZ ;  /* 0x0000000000047805 */ /* 0x000fc6000001ff00 */
[C---:B----4-:R-:W-:Y:S01]  /*00f0*/  IMAD.WIDE R2, R0.reuse, 0x4, R14 ;  /* 0x0000000400027825 */ /* 0x050fe200078e020e */
[----:B------:R-:W-:Y:S01]  /*0100*/  ISETP.GE.AND P0, PT, R0, 0x100, PT ;  /* 0x000001000000780c */ /* 0x000fe20003f06270 */
[----:B-1----:R1:W3:Y:S01]  /*0110*/  LDG.E R6, desc[UR4][R6.64] ;  /* 0x0000000406067981 */ /* 0x0022e2000c1e1900 */
[----:B------:R-:W4:Y:S03]  /*0120*/  LDC.64 R12, c[0x0][0x238] ;  /* 0x00008e00ff0c7b82 */ /* 0x000f260000000a00 */
[----:B--2---:R-:W2:Y:S08]  /*0130*/  LDG.E R8, desc[UR4][R8.64] ;  /* 0x0000000408087981 */ /* 0x004eb0000c1e1900 */
[----:B------:R-:W3:Y:S04]  /*0140*/  @!P0 LDG.E.64 R4, desc[UR4][R2.64] ;  /* 0x0000000402048981 */ /* 0x000ee8000c1e1b00 */
[----:B0-----:R0:W2:Y:S04]  /*0150*/  LDG.E R10, desc[UR4][R10.64] ;  /* 0x000000040a0a7981 */ /* 0x0010a8000c1e1900 */
[----:B----4-:R-:W4:Y:S01]  /*0160*/  LDG.E R13, desc[UR4][R12.64] ;  /* 0x000000040c0d7981 */ /* 0x010f22000c1e1900 */
[----:B-1----:R-:W-:Y:S01]  /*0170*/  HFMA2.MMA R7, -RZ, RZ, 1.625, 0 ;  /* 0x3e800000ff077435 */ /* 0x002fe200000001ff */
[----:B-----5:R-:W-:-:S04]  /*0180*/  FADD R16, R16, 9.9999997473787516356e-06 ;  /* 0x3727c5ac10107421 */ /* 0x020fc80000000000 */
[----:B------:R-:W1:Y:S02]  /*0190*/  MUFU.SQRT R14, R16 ;  /* 0x00000010000e7308 */ /* 0x000e640000002000 */
[C---:B-1----:R-:W-:Y:S02]  /*01a0*/  FSETP.GT.AND P1, PT, R14.reuse, 8.50705917302346158658e+37, PT ;  /* 0x7e8000000e00780b */ /* 0x042fe40003f24000 */
[----:B------:R-:W-:-:S11]  /*01b0*/  FSETP.GEU.AND P2, PT, R14, 1.175494350822287508e-38, PT ;  /* 0x008000000e00780b */ /* 0x000fd60003f4e000 */
[----:B------:R-:W-:-:S04]  /*01c0*/  @P1 FMUL R14, R14, 0.25 ;  /* 0x3e8000000e0e1820 */ /* 0x000fc80000400000 */
[----:B------:R-:W-:Y:S01]  /*01d0*/  @!P2 FMUL R14, R14, 16777216 ;  /* 0x4b8000000e0ea820 */ /* 0x000fe20000400000 */
[----:B------:R-:W-:-:S05]  /*01e0*/  FSEL R7, R7, 1, P1 ;  /* 0x3f80000007077808 */ /* 0x000fca0000800000 */
[----:B------:R-:W0:Y:S01]  /*01f0*/  MUFU.RCP R14, R14 ;  /* 0x0000000e000e7308 */ /* 0x000e220000001000 */
[----:B------:R-:W-:Y:S01]  /*0200*/  @!P2 FMUL R7, R7, 16777216 ;  /* 0x4b8000000707a820 */ /* 0x000fe20000400000 */
[C---:B---3--:R-:W-:Y:S01]  /*0210*/  FADD R5, R6.reuse, R5 ;  /* 0x0000000506057221 */ /* 0x048fe20000000000 */
[----:B------:R-:W-:-:S03]  /*0220*/  FADD R4, R6, R4 ;  /* 0x0000000406047221 */ /* 0x000fc60000000000 */
[C---:B--2---:R-:W-:Y:S01]  /*0230*/  FADD R9, -R8.reuse, R5 ;  /* 0x0000000508097221 */ /* 0x044fe20000000100 */
[----:B------:R-:W-:Y:S01]  /*0240*/  FADD R8, -R8, R4 ;  /* 0x0000000408087221 */ /* 0x000fe20000000100 */
[----:B0-----:R-:W-:Y:S02]  /*0250*/  FMUL R11, R14, R7 ;  /* 0x000000070e0b7220 */ /* 0x001fe40000400000 */
[----:B------:R-:W0:Y:S02]  /*0260*/  LDC.64 R6, c[0x0][0x240] ;  /* 0x00009000ff067b82 */ /* 0x000e240000000a00 */
[-C--:B------:R-:W-:Y:S01]  /*0270*/  FMUL R9, R9, R11.reuse ;  /* 0x0000000b09097220 */ /* 0x080fe20000400000 */
[----:B------:R-:W-:-:S03]  /*0280*/  FMUL R8, R8, R11 ;  /* 0x0000000b08087220 */ /* 0x000fc60000400000 */
[C-C-:B----4-:R-:W-:Y:S01]  /*0290*/  FFMA R9, R10.reuse, R9, R13.reuse ;  /* 0x000000090a097223 */ /* 0x150fe2000000000d */
[----:B------:R-:W-:-:S04]  /*02a0*/  FFMA R8, R10, R8, R13 ;  /* 0x000000080a087223 */ /* 0x000fc8000000000d */
[C---:B------:R-:W-:Y:S02]  /*02b0*/  FSETP.GEU.AND P2, PT, R9.reuse, RZ, PT ;  /* 0x000000ff0900720b */ /* 0x040fe40003f4e000 */
[C---:B------:R-:W-:Y:S02]  /*02c0*/  FSETP.GEU.AND P1, PT, R8.reuse, RZ, PT ;  /* 0x000000ff0800720b */ /* 0x040fe40003f2e000 */
[----:B------:R-:W-:Y:S02]  /*02d0*/  FSEL R13, R9, RZ, P2 ;  /* 0x000000ff090d7208 */ /* 0x000fe40001000000 */
[----:B------:R-:W-:Y:S02]  /*02e0*/  FSEL R12, R8, RZ, P1 ;  /* 0x000000ff080c7208 */ /* 0x000fe40000800000 */
[----:B------:R-:W-:Y:S02]  /*02f0*/  FSETP.GTU.AND P3, PT, R13, RZ, PT ;  /* 0x000000ff0d00720b */ /* 0x000fe40003f6c000 */
[----:B------:R-:W-:-:S02]  /*0300*/  FSETP.GTU.AND P2, PT, R12, RZ, PT ;  /* 0x000000ff0c00720b */ /* 0x000fc40003f4c000 */
[----:B------:R-:W-:Y:S01]  /*0310*/  IADD3 R8, P1, R0, UR6, RZ ;  /* 0x0000000600087c10 */ /* 0x000fe2000ff3e0ff */
[C---:B0-----:R-:W-:Y:S01]  /*0320*/  IMAD.WIDE R6, R0.reuse, 0x4, R6 ;  /* 0x0000000400067825 */ /* 0x041fe200078e0206 */
[----:B------:R-:W-:Y:S01]  /*0330*/  SEL R11, RZ, 0x100, P3 ;  /* 0x00000100ff0b7807 */ /* 0x000fe20001800000 */
[----:B------:R0:W-:Y:S01]  /*0340*/  @!P0 STG.E.64 desc[UR4][R2.64], R4 ;  /* 0x0000000402008986 */ /* 0x0001e2000c101b04 */
[----:B------:R-:W-:Y:S02]  /*0350*/  SEL R10, RZ, 0x1, P2 ;  /* 0x00000001ff0a7807 */ /* 0x000fe40001000000 */
[----:B------:R-:W-:Y:S01]  /*0360*/  LEA.HI.X.SX32 R9, R0, UR7, 0x1, P1 ;  /* 0x0000000700097c11 */ /* 0x000fe200088f0eff */
[----:B------:R0:W-:Y:S01]  /*0370*/  @!P0 STG.E.64 desc[UR4][R6.64], R12 ;  /* 0x0000000c06008986 */ /* 0x0001e2000c101b04 */
[----:B------:R-:W-:Y:S01]  /*0380*/  IADD3 R11, R10, R11, RZ ;  /* 0x0000000b0a0b7210 */ /* 0x000fe20007ffe0ff */
[----:B0-----:R-:W-:Y:S06]  /*0390*/  @P0 EXIT ;  /* 0x000000000000094d */ /* 0x001fec0003800000 */
[----:B------:R-:W-:Y:S01]  /*03a0*/  STG.E.U16 desc[UR4][R8.64], R11 ;  /* 0x0000000b08007986 */ /* 0x000fe2000c101504 */
[----:B------:R-:W-:Y:S05]  /*03b0*/  EXIT ;  /* 0x000000000000794d */ /* 0x000fea0003800000 */
.L_x_0:
[----:B------:R-:W-:-:S00]  /*03c0*/  BRA `(.L_x_0) ;  /* 0xfffffffc00fc7947 */ /* 0x000fc0000383ffff */
[----:B------:R-:W-:-:S00]  /*03d0*/  NOP ;  /* 0x0000000000007918 */ /* 0x000fc00000000000 */
        /* <DEDUP_REMOVED lines=10> */
.L_x_1:


//--------------------- .nv.global.init           --------------------------
	.section	.nv.global.init,"aw",@progbits
.nv.global.init:
	.type		_$_str,@object
	.size		_$_str,(_$_str_$_2 - _$_str)
_$_str:
        /*0000*/ 	.byte	0x5f, 0x5f, 0x43, 0x55, 0x44, 0x41, 0x5f, 0x46, 0x54, 0x5a, 0x00
	.type		_$_str_$_2,@object
	.size		_$_str_$_2,(.L_1 - _$_str_$_2)
_$_str_$_2:
        /*000b*/ 	.byte	0x5f, 0x5f, 0x43, 0x55, 0x44, 0x41, 0x5f, 0x50, 0x52, 0x45, 0x43, 0x5f, 0x53, 0x51, 0x52, 0x54
        /*001b*/ 	.byte	0x00
.L_1:


//--------------------- .nv.constant0.triton_poi_fused__native_batch_norm_legit_no_training_convolution_relu_threshold_backward_6 --------------------------
	.section	.nv.constant0.triton_poi_fused__native_batch_norm_legit_no_training_convolution_relu_threshold_backward_6,"a",@progbits
	.sectionflags	@""
	.align	4
.nv.constant0.triton_poi_fused__native_batch_norm_legit_no_training_convolution_relu_threshold_backward_6:
	.zero		596
